//
// Generated by NVIDIA NVVM Compiler
//
// Compiler Build ID: CL-36424714
// Cuda compilation tools, release 13.0, V13.0.88
// Based on NVVM 20.0.0
//

.version 9.0
.target sm_100
.address_size 64

	// .globl	_Z4dotpPKfS0_Pfi
// _ZZ4dotpPKfS0_PfiE5cache has been demoted

.visible .entry _Z4dotpPKfS0_Pfi(
	.param .u64 .ptr .align 1 _Z4dotpPKfS0_Pfi_param_0,
	.param .u64 .ptr .align 1 _Z4dotpPKfS0_Pfi_param_1,
	.param .u64 .ptr .align 1 _Z4dotpPKfS0_Pfi_param_2,
	.param .u32 _Z4dotpPKfS0_Pfi_param_3
)
{
	.reg .pred 	%p<11>;
	.reg .b32 	%r<39>;
	.reg .b32 	%f<34>;
	.reg .b64 	%rd<22>;
	// demoted variable
	.shared .align 4 .b8 _ZZ4dotpPKfS0_PfiE5cache[1024];
	ld.param.u64 	%rd4, [_Z4dotpPKfS0_Pfi_param_0];
	ld.param.u64 	%rd5, [_Z4dotpPKfS0_Pfi_param_1];
	ld.param.u64 	%rd3, [_Z4dotpPKfS0_Pfi_param_2];
	ld.param.u32 	%r18, [_Z4dotpPKfS0_Pfi_param_3];
	cvta.to.global.u64 	%rd1, %rd5;
	cvta.to.global.u64 	%rd2, %rd4;
	mov.u32 	%r1, %tid.x;
	mov.u32 	%r38, %ntid.x;
	mov.u32 	%r19, %nctaid.x;
	mul.lo.s32 	%r3, %r38, %r19;
	mov.u32 	%r4, %ctaid.x;
	mad.lo.s32 	%r36, %r4, %r38, %r1;
	setp.ge.s32 	%p1, %r36, %r18;
	mov.f32 	%f33, 0f00000000;
	@%p1 bra 	$L__BB0_7;
	add.s32 	%r20, %r36, %r3;
	max.s32 	%r21, %r18, %r20;
	setp.lt.s32 	%p2, %r20, %r18;
	selp.u32 	%r22, 1, 0, %p2;
	add.s32 	%r23, %r20, %r22;
	sub.s32 	%r24, %r21, %r23;
	div.u32 	%r25, %r24, %r3;
	add.s32 	%r6, %r25, %r22;
	and.b32  	%r26, %r6, 3;
	setp.eq.s32 	%p3, %r26, 3;
	mov.f32 	%f33, 0f00000000;
	@%p3 bra 	$L__BB0_4;
	add.s32 	%r27, %r6, 1;
	and.b32  	%r28, %r27, 3;
	neg.s32 	%r34, %r28;
	mov.f32 	%f33, 0f00000000;
$L__BB0_3:
	.pragma "nounroll";
	mul.wide.s32 	%rd6, %r36, 4;
	add.s64 	%rd7, %rd1, %rd6;
	add.s64 	%rd8, %rd2, %rd6;
	ld.global.f32 	%f12, [%rd8];
	ld.global.f32 	%f13, [%rd7];
	fma.rn.f32 	%f33, %f12, %f13, %f33;
	add.s32 	%r36, %r36, %r3;
	add.s32 	%r34, %r34, 1;
	setp.ne.s32 	%p4, %r34, 0;
	@%p4 bra 	$L__BB0_3;
$L__BB0_4:
	setp.lt.u32 	%p5, %r6, 3;
	@%p5 bra 	$L__BB0_7;
	mul.wide.s32 	%rd12, %r3, 4;
	shl.b32 	%r29, %r3, 2;
$L__BB0_6:
	mul.wide.s32 	%rd9, %r36, 4;
	add.s64 	%rd10, %rd2, %rd9;
	ld.global.f32 	%f14, [%rd10];
	add.s64 	%rd11, %rd1, %rd9;
	ld.global.f32 	%f15, [%rd11];
	fma.rn.f32 	%f16, %f14, %f15, %f33;
	add.s64 	%rd13, %rd10, %rd12;
	ld.global.f32 	%f17, [%rd13];
	add.s64 	%rd14, %rd11, %rd12;
	ld.global.f32 	%f18, [%rd14];
	fma.rn.f32 	%f19, %f17, %f18, %f16;
	add.s64 	%rd15, %rd13, %rd12;
	ld.global.f32 	%f20, [%rd15];
	add.s64 	%rd16, %rd14, %rd12;
	ld.global.f32 	%f21, [%rd16];
	fma.rn.f32 	%f22, %f20, %f21, %f19;
	add.s64 	%rd17, %rd15, %rd12;
	ld.global.f32 	%f23, [%rd17];
	add.s64 	%rd18, %rd16, %rd12;
	ld.global.f32 	%f24, [%rd18];
	fma.rn.f32 	%f33, %f23, %f24, %f22;
	add.s32 	%r36, %r29, %r36;
	setp.lt.s32 	%p6, %r36, %r18;
	@%p6 bra 	$L__BB0_6;
$L__BB0_7:
	shl.b32 	%r30, %r1, 2;
	mov.u32 	%r31, _ZZ4dotpPKfS0_PfiE5cache;
	add.s32 	%r15, %r31, %r30;
	st.shared.f32 	[%r15], %f33;
	bar.sync 	0;
	setp.lt.u32 	%p7, %r38, 2;
	@%p7 bra 	$L__BB0_11;
$L__BB0_8:
	shr.u32 	%r17, %r38, 1;
	setp.ge.u32 	%p8, %r1, %r17;
	@%p8 bra 	$L__BB0_10;
	shl.b32 	%r32, %r17, 2;
	add.s32 	%r33, %r15, %r32;
	ld.shared.f32 	%f25, [%r33];
	ld.shared.f32 	%f26, [%r15];
	add.f32 	%f27, %f25, %f26;
	st.shared.f32 	[%r15], %f27;
$L__BB0_10:
	bar.sync 	0;
	setp.gt.u32 	%p9, %r38, 3;
	mov.u32 	%r38, %r17;
	@%p9 bra 	$L__BB0_8;
$L__BB0_11:
	setp.ne.s32 	%p10, %r1, 0;
	@%p10 bra 	$L__BB0_13;
	ld.shared.f32 	%f28, [_ZZ4dotpPKfS0_PfiE5cache];
	cvta.to.global.u64 	%rd19, %rd3;
	mul.wide.u32 	%rd20, %r4, 4;
	add.s64 	%rd21, %rd19, %rd20;
	st.global.f32 	[%rd21], %f28;
$L__BB0_13:
	ret;

}
	// .globl	_Z3addPKiS0_Pii
.visible .entry _Z3addPKiS0_Pii(
	.param .u64 .ptr .align 1 _Z3addPKiS0_Pii_param_0,
	.param .u64 .ptr .align 1 _Z3addPKiS0_Pii_param_1,
	.param .u64 .ptr .align 1 _Z3addPKiS0_Pii_param_2,
	.param .u32 _Z3addPKiS0_Pii_param_3
)
{
	.reg .pred 	%p<7>;
	.reg .b32 	%r<46>;
	.reg .b64 	%rd<25>;

	ld.param.u64 	%rd4, [_Z3addPKiS0_Pii_param_0];
	ld.param.u64 	%rd5, [_Z3addPKiS0_Pii_param_1];
	ld.param.u64 	%rd6, [_Z3addPKiS0_Pii_param_2];
	ld.param.u32 	%r12, [_Z3addPKiS0_Pii_param_3];
	cvta.to.global.u64 	%rd1, %rd6;
	cvta.to.global.u64 	%rd2, %rd5;
	cvta.to.global.u64 	%rd3, %rd4;
	mov.u32 	%r13, %ntid.x;
	mov.u32 	%r14, %nctaid.x;
	mul.lo.s32 	%r1, %r13, %r14;
	mov.u32 	%r15, %ctaid.x;
	mov.u32 	%r16, %tid.x;
	mad.lo.s32 	%r44, %r15, %r13, %r16;
	setp.ge.s32 	%p1, %r44, %r12;
	@%p1 bra 	$L__BB1_7;
	add.s32 	%r17, %r44, %r1;
	max.s32 	%r18, %r12, %r17;
	setp.lt.s32 	%p2, %r17, %r12;
	selp.u32 	%r19, 1, 0, %p2;
	add.s32 	%r20, %r17, %r19;
	sub.s32 	%r21, %r18, %r20;
	div.u32 	%r22, %r21, %r1;
	add.s32 	%r3, %r22, %r19;
	and.b32  	%r23, %r3, 3;
	setp.eq.s32 	%p3, %r23, 3;
	@%p3 bra 	$L__BB1_4;
	add.s32 	%r24, %r3, 1;
	and.b32  	%r25, %r24, 3;
	neg.s32 	%r42, %r25;
$L__BB1_3:
	.pragma "nounroll";
	mul.wide.s32 	%rd7, %r44, 4;
	add.s64 	%rd8, %rd1, %rd7;
	add.s64 	%rd9, %rd2, %rd7;
	add.s64 	%rd10, %rd3, %rd7;
	ld.global.u32 	%r26, [%rd10];
	ld.global.u32 	%r27, [%rd9];
	add.s32 	%r28, %r27, %r26;
	st.global.u32 	[%rd8], %r28;
	add.s32 	%r44, %r44, %r1;
	add.s32 	%r42, %r42, 1;
	setp.ne.s32 	%p4, %r42, 0;
	@%p4 bra 	$L__BB1_3;
$L__BB1_4:
	setp.lt.u32 	%p5, %r3, 3;
	@%p5 bra 	$L__BB1_7;
	mul.wide.s32 	%rd15, %r1, 4;
	shl.b32 	%r41, %r1, 2;
$L__BB1_6:
	mul.wide.s32 	%rd11, %r44, 4;
	add.s64 	%rd12, %rd3, %rd11;
	ld.global.u32 	%r29, [%rd12];
	add.s64 	%rd13, %rd2, %rd11;
	ld.global.u32 	%r30, [%rd13];
	add.s32 	%r31, %r30, %r29;
	add.s64 	%rd14, %rd1, %rd11;
	st.global.u32 	[%rd14], %r31;
	add.s64 	%rd16, %rd12, %rd15;
	ld.global.u32 	%r32, [%rd16];
	add.s64 	%rd17, %rd13, %rd15;
	ld.global.u32 	%r33, [%rd17];
	add.s32 	%r34, %r33, %r32;
	add.s64 	%rd18, %rd14, %rd15;
	st.global.u32 	[%rd18], %r34;
	add.s64 	%rd19, %rd16, %rd15;
	ld.global.u32 	%r35, [%rd19];
	add.s64 	%rd20, %rd17, %rd15;
	ld.global.u32 	%r36, [%rd20];
	add.s32 	%r37, %r36, %r35;
	add.s64 	%rd21, %rd18, %rd15;
	st.global.u32 	[%rd21], %r37;
	add.s64 	%rd22, %rd19, %rd15;
	ld.global.u32 	%r38, [%rd22];
	add.s64 	%rd23, %rd20, %rd15;
	ld.global.u32 	%r39, [%rd23];
	add.s32 	%r40, %r39, %r38;
	add.s64 	%rd24, %rd21, %rd15;
	st.global.u32 	[%rd24], %r40;
	add.s32 	%r44, %r41, %r44;
	setp.lt.s32 	%p6, %r44, %r12;
	@%p6 bra 	$L__BB1_6;
$L__BB1_7:
	ret;

}


// ===== COMPILED SASS (sm_100) =====

	.target	sm_100

	.elftype	@"ET_EXEC"


//--------------------- .note.nv.tkinfo           --------------------------
	.section	.note.nv.tkinfo,"",@"SHT_NOTE"
	.sectionflags	@"SHF_NOTE_NV_TKINFO"
	.tkinfo
        /*0018*/ 	.word	0x00000002
        /*0030*/ 	.string	""
        /*0030*/ 	.string	"ptxas"
        /*0030*/ 	.string	"Cuda compilation tools, release 13.0, V13.0.88"
        /*0030*/ 	.string	"Build cuda_13.0.r13.0/compiler.36424714_0"
        /*0030*/ 	.string	"-arch sm_100 -m 64 "



//--------------------- .note.nv.cuinfo           --------------------------
	.section	.note.nv.cuinfo,"",@"SHT_NOTE"
	.sectionflags	@"SHF_NOTE_NV_CUINFO"
        /*0018*/ 	.short	0x0002
        /*001a*/ 	.short	0x0064
        /*001c*/ 	.short	0x0082
	.zero		2


//--------------------- .nv.info                  --------------------------
	.section	.nv.info,"",@"SHT_CUDA_INFO"
	.align	4


	//----- nvinfo : EIATTR_REGCOUNT
	.align		4
        /*0000*/ 	.byte	0x04, 0x2f
        /*0002*/ 	.short	(.L_1 - .L_0)
	.align		4
.L_0:
        /*0004*/ 	.word	index@(_Z4dotpPKfS0_Pfi)
        /*0008*/ 	.word	0x0000001b


	//----- nvinfo : EIATTR_FRAME_SIZE
	.align		4
.L_1:
        /*000c*/ 	.byte	0x04, 0x11
        /*000e*/ 	.short	(.L_3 - .L_2)
	.align		4
.L_2:
        /*0010*/ 	.word	index@(_Z4dotpPKfS0_Pfi)
        /*0014*/ 	.word	0x00000000


	//----- nvinfo : EIATTR_REGCOUNT
	.align		4
.L_3:
        /*0018*/ 	.byte	0x04, 0x2f
        /*001a*/ 	.short	(.L_5 - .L_4)
	.align		4
.L_4:
        /*001c*/ 	.word	index@(_Z3addPKiS0_Pii)
        /*0020*/ 	.word	0x0000001a


	//----- nvinfo : EIATTR_FRAME_SIZE
	.align		4
.L_5:
        /*0024*/ 	.byte	0x04, 0x11
        /*0026*/ 	.short	(.L_7 - .L_6)
	.align		4
.L_6:
        /*0028*/ 	.word	index@(_Z3addPKiS0_Pii)
        /*002c*/ 	.word	0x00000000


	//----- nvinfo : EIATTR_MIN_STACK_SIZE
	.align		4
.L_7:
        /*0030*/ 	.byte	0x04, 0x12
        /*0032*/ 	.short	(.L_9 - .L_8)
	.align		4
.L_8:
        /*0034*/ 	.word	index@(_Z3addPKiS0_Pii)
        /*0038*/ 	.word	0x00000000


	//----- nvinfo : EIATTR_MIN_STACK_SIZE
	.align		4
.L_9:
        /*003c*/ 	.byte	0x04, 0x12
        /*003e*/ 	.short	(.L_11 - .L_10)
	.align		4
.L_10:
        /*0040*/ 	.word	index@(_Z4dotpPKfS0_Pfi)
        /*0044*/ 	.word	0x00000000
.L_11:


//--------------------- .nv.compat                --------------------------
	.section	.nv.compat,"",@"SHT_CUDA_COMPAT_INFO"
	.align	4
        /*0000*/ 	.byte	0x02, 0x09, 0x00, 0x00, 0x02, 0x02, 0x01, 0x00, 0x02, 0x05, 0x05, 0x00, 0x03, 0x07, 0x01, 0x01
        /*0010*/ 	.byte	0x02, 0x03, 0x00, 0x00, 0x02, 0x06, 0x01, 0x00, 0x04, 0x0b, 0x08, 0x00, 0x09, 0x00, 0x00, 0x00
        /*0020*/ 	.byte	0x00, 0x00, 0x00, 0x00


//--------------------- .nv.info._Z3addPKiS0_Pii  --------------------------
	.section	.nv.info._Z3addPKiS0_Pii,"",@"SHT_CUDA_INFO"
	.sectionflags	@""
	.align	4


	//----- nvinfo : EIATTR_CUDA_API_VERSION
	.align		4
        /*0000*/ 	.byte	0x04, 0x37
        /*0002*/ 	.short	(.L_13 - .L_12)
.L_12:
        /*0004*/ 	.word	0x00000082


	//----- nvinfo : EIATTR_KPARAM_INFO
	.align		4
.L_13:
        /*0008*/ 	.byte	0x04, 0x17
        /*000a*/ 	.short	(.L_15 - .L_14)
.L_14:
        /*000c*/ 	.word	0x00000000
        /*0010*/ 	.short	0x0003
        /*0012*/ 	.short	0x0018
        /*0014*/ 	.byte	0x00, 0xf0, 0x11, 0x00


	//----- nvinfo : EIATTR_KPARAM_INFO
	.align		4
.L_15:
        /*0018*/ 	.byte	0x04, 0x17
        /*001a*/ 	.short	(.L_17 - .L_16)
.L_16:
        /*001c*/ 	.word	0x00000000
        /*0020*/ 	.short	0x0002
        /*0022*/ 	.short	0x0010
        /*0024*/ 	.byte	0x00, 0xf5, 0x21, 0x00


	//----- nvinfo : EIATTR_KPARAM_INFO
	.align		4
.L_17:
        /*0028*/ 	.byte	0x04, 0x17
        /*002a*/ 	.short	(.L_19 - .L_18)
.L_18:
        /*002c*/ 	.word	0x00000000
        /*0030*/ 	.short	0x0001
        /*0032*/ 	.short	0x0008
        /*0034*/ 	.byte	0x00, 0xf5, 0x21, 0x00


	//----- nvinfo : EIATTR_KPARAM_INFO
	.align		4
.L_19:
        /*0038*/ 	.byte	0x04, 0x17
        /*003a*/ 	.short	(.L_21 - .L_20)
.L_20:
        /*003c*/ 	.word	0x00000000
        /*0040*/ 	.short	0x0000
        /*0042*/ 	.short	0x0000
        /*0044*/ 	.byte	0x00, 0xf5, 0x21, 0x00


	//----- nvinfo : EIATTR_SPARSE_MMA_MASK
	.align		4
.L_21:
        /*0048*/ 	.byte	0x03, 0x50
        /*004a*/ 	.short	0x0000


	//----- nvinfo : EIATTR_MAXREG_COUNT
	.align		4
        /*004c*/ 	.byte	0x03, 0x1b
        /*004e*/ 	.short	0x00ff


	//----- nvinfo : EIATTR_MERCURY_ISA_VERSION
	.align		4
        /*0050*/ 	.byte	0x03, 0x5f
        /*0052*/ 	.short	0x0101


	//----- nvinfo : EIATTR_VRC_CTA_INIT_COUNT
	.align		4
        /*0054*/ 	.byte	0x02, 0x4a
	.zero		1
	.zero		1


	//----- nvinfo : EIATTR_EXIT_INSTR_OFFSETS
	.align		4
        /*0058*/ 	.byte	0x04, 0x1c
        /*005a*/ 	.short	(.L_23 - .L_22)


	//   ....[0]....
.L_22:
        /*005c*/ 	.word	0x00000090


	//   ....[1]....
        /*0060*/ 	.word	0x000003a0


	//   ....[2]....
        /*0064*/ 	.word	0x000005d0


	//----- nvinfo : EIATTR_CRS_STACK_SIZE
	.align		4
.L_23:
        /*0068*/ 	.byte	0x04, 0x1e
        /*006a*/ 	.short	(.L_25 - .L_24)
.L_24:
        /*006c*/ 	.word	0x00000000


	//----- nvinfo : EIATTR_CBANK_PARAM_SIZE
	.align		4
.L_25:
        /*0070*/ 	.byte	0x03, 0x19
        /*0072*/ 	.short	0x001c


	//----- nvinfo : EIATTR_PARAM_CBANK
	.align		4
        /*0074*/ 	.byte	0x04, 0x0a
        /*0076*/ 	.short	(.L_27 - .L_26)
	.align		4
.L_26:
        /*0078*/ 	.word	index@(.nv.constant0._Z3addPKiS0_Pii)
        /*007c*/ 	.short	0x0380
        /*007e*/ 	.short	0x001c


	//----- nvinfo : EIATTR_SW_WAR
	.align		4
.L_27:
        /*0080*/ 	.byte	0x04, 0x36
        /*0082*/ 	.short	(.L_29 - .L_28)
.L_28:
        /*0084*/ 	.word	0x00000008
.L_29:


//--------------------- .nv.info._Z4dotpPKfS0_Pfi --------------------------
	.section	.nv.info._Z4dotpPKfS0_Pfi,"",@"SHT_CUDA_INFO"
	.sectionflags	@""
	.align	4


	//----- nvinfo : EIATTR_CUDA_API_VERSION
	.align		4
        /*0000*/ 	.byte	0x04, 0x37
        /*0002*/ 	.short	(.L_31 - .L_30)
.L_30:
        /*0004*/ 	.word	0x00000082


	//----- nvinfo : EIATTR_KPARAM_INFO
	.align		4
.L_31:
        /*0008*/ 	.byte	0x04, 0x17
        /*000a*/ 	.short	(.L_33 - .L_32)
.L_32:
        /*000c*/ 	.word	0x00000000
        /*0010*/ 	.short	0x0003
        /*0012*/ 	.short	0x0018
        /*0014*/ 	.byte	0x00, 0xf0, 0x11, 0x00


	//----- nvinfo : EIATTR_KPARAM_INFO
	.align		4
.L_33:
        /*0018*/ 	.byte	0x04, 0x17
        /*001a*/ 	.short	(.L_35 - .L_34)
.L_34:
        /*001c*/ 	.word	0x00000000
        /*0020*/ 	.short	0x0002
        /*0022*/ 	.short	0x0010
        /*0024*/ 	.byte	0x00, 0xf5, 0x21, 0x00


	//----- nvinfo : EIATTR_KPARAM_INFO
	.align		4
.L_35:
        /*0028*/ 	.byte	0x04, 0x17
        /*002a*/ 	.short	(.L_37 - .L_36)
.L_36:
        /*002c*/ 	.word	0x00000000
        /*0030*/ 	.short	0x0001
        /*0032*/ 	.short	0x0008
        /*0034*/ 	.byte	0x00, 0xf5, 0x21, 0x00


	//----- nvinfo : EIATTR_KPARAM_INFO
	.align		4
.L_37:
        /*0038*/ 	.byte	0x04, 0x17
        /*003a*/ 	.short	(.L_39 - .L_38)
.L_38:
        /*003c*/ 	.word	0x00000000
        /*0040*/ 	.short	0x0000
        /*0042*/ 	.short	0x0000
        /*0044*/ 	.byte	0x00, 0xf5, 0x21, 0x00


	//----- nvinfo : EIATTR_SPARSE_MMA_MASK
	.align		4
.L_39:
        /*0048*/ 	.byte	0x03, 0x50
        /*004a*/ 	.short	0x0000


	//----- nvinfo : EIATTR_MAXREG_COUNT
	.align		4
        /*004c*/ 	.byte	0x03, 0x1b
        /*004e*/ 	.short	0x00ff


	//----- nvinfo : EIATTR_NUM_BARRIERS
	.align		4
        /*0050*/ 	.byte	0x02, 0x4c
        /*0052*/ 	.byte	0x01
	.zero		1


	//----- nvinfo : EIATTR_MERCURY_ISA_VERSION
	.align		4
        /*0054*/ 	.byte	0x03, 0x5f
        /*0056*/ 	.short	0x0101


	//----- nvinfo : EIATTR_VRC_CTA_INIT_COUNT
	.align		4
        /*0058*/ 	.byte	0x02, 0x4a
	.zero		1
	.zero		1


	//----- nvinfo : EIATTR_EXIT_INSTR_OFFSETS
	.align		4
        /*005c*/ 	.byte	0x04, 0x1c
        /*005e*/ 	.short	(.L_41 - .L_40)


	//   ....[0]....
.L_40:
        /*0060*/ 	.word	0x000006b0


	//   ....[1]....
        /*0064*/ 	.word	0x00000730


	//----- nvinfo : EIATTR_CRS_STACK_SIZE
	.align		4
.L_41:
        /*0068*/ 	.byte	0x04, 0x1e
        /*006a*/ 	.short	(.L_43 - .L_42)
.L_42:
        /*006c*/ 	.word	0x00000000


	//----- nvinfo : EIATTR_CBANK_PARAM_SIZE
	.align		4
.L_43:
        /*0070*/ 	.byte	0x03, 0x19
        /*0072*/ 	.short	0x001c


	//----- nvinfo : EIATTR_PARAM_CBANK
	.align		4
        /*0074*/ 	.byte	0x04, 0x0a
        /*0076*/ 	.short	(.L_45 - .L_44)
	.align		4
.L_44:
        /*0078*/ 	.word	index@(.nv.constant0._Z4dotpPKfS0_Pfi)
        /*007c*/ 	.short	0x0380
        /*007e*/ 	.short	0x001c


	//----- nvinfo : EIATTR_SW_WAR
	.align		4
.L_45:
        /*0080*/ 	.byte	0x04, 0x36
        /*0082*/ 	.short	(.L_47 - .L_46)
.L_46:
        /*0084*/ 	.word	0x00000008
.L_47:


//--------------------- .nv.callgraph             --------------------------
	.section	.nv.callgraph,"",@"SHT_CUDA_CALLGRAPH"
	.align	4
	.sectionentsize	8
	.align		4
        /*0000*/ 	.word	0x00000000
	.align		4
        /*0004*/ 	.word	0xffffffff
	.align		4
        /*0008*/ 	.word	0x00000000
	.align		4
        /*000c*/ 	.word	0xfffffffe
	.align		4
        /*0010*/ 	.word	0x00000000
	.align		4
        /*0014*/ 	.word	0xfffffffd
	.align		4
        /*0018*/ 	.word	0x00000000
	.align		4
        /*001c*/ 	.word	0xfffffffc


//--------------------- .text._Z3addPKiS0_Pii     --------------------------
	.section	.text._Z3addPKiS0_Pii,"ax",@progbits
	.align	128
        .global         _Z3addPKiS0_Pii
        .type           _Z3addPKiS0_Pii,@function
        .size           _Z3addPKiS0_Pii,(.L_x_14 - _Z3addPKiS0_Pii)
        .other          _Z3addPKiS0_Pii,@"STO_CUDA_ENTRY STV_DEFAULT"
_Z3addPKiS0_Pii:
.text._Z3addPKiS0_Pii:
[----:B------:R-:W-:Y:S01]  /*0000*/  LDC R1, c[0x0][0x37c] ;  /* 0x0000df00ff017b82 */ /* 0x000fe20000000800 */
[----:B------:R-:W0:Y:S01]  /*0010*/  S2R R3, SR_CTAID.X ;  /* 0x0000000000037919 */ /* 0x000e220000002500 */
[----:B------:R-:W1:Y:S06]  /*0020*/  LDCU UR4, c[0x0][0x360] ;  /* 0x00006c00ff0477ac */ /* 0x000e6c0008000800 */
[----:B------:R-:W1:Y:S01]  /*0030*/  LDC R0, c[0x0][0x370] ;  /* 0x0000dc00ff007b82 */ /* 0x000e620000000800 */
[----:B------:R-:W0:Y:S01]  /*0040*/  S2R R2, SR_TID.X ;  /* 0x0000000000027919 */ /* 0x000e220000002100 */
[----:B------:R-:W2:Y:S01]  /*0050*/  LDCU UR6, c[0x0][0x398] ;  /* 0x00007300ff0677ac */ /* 0x000ea20008000800 */
[----:B-1----:R-:W-:-:S02]  /*0060*/  IMAD R0, R0, UR4, RZ ;  /* 0x0000000400007c24 */ /* 0x002fc4000f8e02ff */
[----:B0-----:R-:W-:-:S05]  /*0070*/  IMAD R3, R3, UR4, R2 ;  /* 0x0000000403037c24 */ /* 0x001fca000f8e0202 */
[----:B--2---:R-:W-:-:S13]  /*0080*/  ISETP.GE.AND P0, PT, R3, UR6, PT ;  /* 0x0000000603007c0c */ /* 0x004fda000bf06270 */
[----:B------:R-:W-:Y:S05]  /*0090*/  @P0 EXIT ;  /* 0x000000000000094d */ /* 0x000fea0003800000 */
[----:B------:R-:W0:Y:S01]  /*00a0*/  I2F.U32.RP R8, R0 ;  /* 0x0000000000087306 */ /* 0x000e220000209000 */
[C---:B------:R-:W-:Y:S01]  /*00b0*/  IMAD.IADD R2, R0.reuse, 0x1, R3 ;  /* 0x0000000100027824 */ /* 0x040fe200078e0203 */
[----:B------:R-:W-:Y:S01]  /*00c0*/  IADD3 R9, PT, PT, RZ, -R0, RZ ;  /* 0x80000000ff097210 */ /* 0x000fe20007ffe0ff */
[----:B------:R-:W1:Y:S01]  /*00d0*/  LDCU.64 UR4, c[0x0][0x358] ;  /* 0x00006b00ff0477ac */ /* 0x000e620008000a00 */
[----:B------:R-:W-:Y:S01]  /*00e0*/  ISETP.NE.U32.AND P2, PT, R0, RZ, PT ;  /* 0x000000ff0000720c */ /* 0x000fe20003f45070 */
[----:B------:R-:W-:Y:S01]  /*00f0*/  BSSY.RECONVERGENT B0, `(.L_x_0) ;  /* 0x000002a000007945 */ /* 0x000fe20003800200 */
[C---:B------:R-:W-:Y:S02]  /*0100*/  ISETP.GE.AND P0, PT, R2.reuse, UR6, PT ;  /* 0x0000000602007c0c */ /* 0x040fe4000bf06270 */
[----:B------:R-:W-:Y:S02]  /*0110*/  VIMNMX R7, PT, PT, R2, UR6, !PT ;  /* 0x0000000602077c48 */ /* 0x000fe4000ffe0100 */
[----:B------:R-:W-:-:S04]  /*0120*/  SEL R6, RZ, 0x1, P0 ;  /* 0x00000001ff067807 */ /* 0x000fc80000000000 */
[----:B------:R-:W-:Y:S01]  /*0130*/  IADD3 R7, PT, PT, R7, -R2, -R6 ;  /* 0x8000000207077210 */ /* 0x000fe20007ffe806 */
[----:B0-----:R-:W0:Y:S02]  /*0140*/  MUFU.RCP R8, R8 ;  /* 0x0000000800087308 */ /* 0x001e240000001000 */
[----:B0-----:R-:W-:-:S06]  /*0150*/  IADD3 R4, PT, PT, R8, 0xffffffe, RZ ;  /* 0x0ffffffe08047810 */ /* 0x001fcc0007ffe0ff */
[----:B------:R0:W2:Y:S02]  /*0160*/  F2I.FTZ.U32.TRUNC.NTZ R5, R4 ;  /* 0x0000000400057305 */ /* 0x0000a4000021f000 */
[----:B0-----:R-:W-:Y:S02]  /*0170*/  HFMA2 R4, -RZ, RZ, 0, 0 ;  /* 0x00000000ff047431 */ /* 0x001fe400000001ff */
[----:B--2---:R-:W-:-:S04]  /*0180*/  IMAD R9, R9, R5, RZ ;  /* 0x0000000509097224 */ /* 0x004fc800078e02ff */
[----:B------:R-:W-:-:S06]  /*0190*/  IMAD.HI.U32 R8, R5, R9, R4 ;  /* 0x0000000905087227 */ /* 0x000fcc00078e0004 */
[----:B------:R-:W-:-:S04]  /*01a0*/  IMAD.HI.U32 R5, R8, R7, RZ ;  /* 0x0000000708057227 */ /* 0x000fc800078e00ff */
[----:B------:R-:W-:-:S04]  /*01b0*/  IMAD.MOV R2, RZ, RZ, -R5 ;  /* 0x000000ffff027224 */ /* 0x000fc800078e0a05 */
[----:B------:R-:W-:-:S05]  /*01c0*/  IMAD R7, R0, R2, R7 ;  /* 0x0000000200077224 */ /* 0x000fca00078e0207 */
[----:B------:R-:W-:-:S13]  /*01d0*/  ISETP.GE.U32.AND P0, PT, R7, R0, PT ;  /* 0x000000000700720c */ /* 0x000fda0003f06070 */
[----:B------:R-:W-:Y:S02]  /*01e0*/  @P0 IADD3 R7, PT, PT, -R0, R7, RZ ;  /* 0x0000000700070210 */ /* 0x000fe40007ffe1ff */
[----:B------:R-:W-:Y:S02]  /*01f0*/  @P0 IADD3 R5, PT, PT, R5, 0x1, RZ ;  /* 0x0000000105050810 */ /* 0x000fe40007ffe0ff */
[----:B------:R-:W-:-:S13]  /*0200*/  ISETP.GE.U32.AND P1, PT, R7, R0, PT ;  /* 0x000000000700720c */ /* 0x000fda0003f26070 */
[----:B------:R-:W-:Y:S01]  /*0210*/  @P1 VIADD R5, R5, 0x1 ;  /* 0x0000000105051836 */ /* 0x000fe20000000000 */
[----:B------:R-:W-:-:S04]  /*0220*/  @!P2 LOP3.LUT R5, RZ, R0, RZ, 0x33, !PT ;  /* 0x00000000ff05a212 */ /* 0x000fc800078e33ff */
[----:B------:R-:W-:-:S04]  /*0230*/  IADD3 R2, PT, PT, R6, R5, RZ ;  /* 0x0000000506027210 */ /* 0x000fc80007ffe0ff */
[C---:B------:R-:W-:Y:S02]  /*0240*/  LOP3.LUT R4, R2.reuse, 0x3, RZ, 0xc0, !PT ;  /* 0x0000000302047812 */ /* 0x040fe400078ec0ff */
[----:B------:R-:W-:Y:S02]  /*0250*/  ISETP.GE.U32.AND P1, PT, R2, 0x3, PT ;  /* 0x000000030200780c */ /* 0x000fe40003f26070 */
[----:B------:R-:W-:-:S13]  /*0260*/  ISETP.NE.AND P0, PT, R4, 0x3, PT ;  /* 0x000000030400780c */ /* 0x000fda0003f05270 */
[----:B-1----:R-:W-:Y:S05]  /*0270*/  @!P0 BRA `(.L_x_1) ;  /* 0x0000000000448947 */ /* 0x002fea0003800000 */
[----:B------:R-:W0:Y:S01]  /*0280*/  LDC.64 R4, c[0x0][0x390] ;  /* 0x0000e400ff047b82 */ /* 0x000e220000000a00 */
[----:B------:R-:W-:-:S04]  /*0290*/  IADD3 R2, PT, PT, R2, 0x1, RZ ;  /* 0x0000000102027810 */ /* 0x000fc80007ffe0ff */
[----:B------:R-:W-:-:S03]  /*02a0*/  LOP3.LUT R2, R2, 0x3, RZ, 0xc0, !PT ;  /* 0x0000000302027812 */ /* 0x000fc600078ec0ff */
[----:B------:R-:W1:Y:S02]  /*02b0*/  LDC.64 R6, c[0x0][0x380] ;  /* 0x0000e000ff067b82 */ /* 0x000e640000000a00 */
[----:B------:R-:W-:-:S06]  /*02c0*/  IMAD.MOV R2, RZ, RZ, -R2 ;  /* 0x000000ffff027224 */ /* 0x000fcc00078e0a02 */
[----:B------:R-:W2:Y:S02]  /*02d0*/  LDC.64 R8, c[0x0][0x388] ;  /* 0x0000e200ff087b82 */ /* 0x000ea40000000a00 */
.L_x_2:
[----:B--2---:R-:W-:-:S04]  /*02e0*/  IMAD.WIDE R12, R3, 0x4, R8 ;  /* 0x00000004030c7825 */ /* 0x004fc800078e0208 */
[C---:B-1----:R-:W-:Y:S02]  /*02f0*/  IMAD.WIDE R14, R3.reuse, 0x4, R6 ;  /* 0x00000004030e7825 */ /* 0x042fe400078e0206 */
[----:B------:R-:W2:Y:S04]  /*0300*/  LDG.E R13, desc[UR4][R12.64] ;  /* 0x000000040c0d7981 */ /* 0x000ea8000c1e1900 */
[----:B------:R-:W2:Y:S01]  /*0310*/  LDG.E R14, desc[UR4][R14.64] ;  /* 0x000000040e0e7981 */ /* 0x000ea2000c1e1900 */
[----:B0--3--:R-:W-:Y:S01]  /*0320*/  IMAD.WIDE R10, R3, 0x4, R4 ;  /* 0x00000004030a7825 */ /* 0x009fe200078e0204 */
[----:B------:R-:W-:-:S03]  /*0330*/  IADD3 R2, PT, PT, R2, 0x1, RZ ;  /* 0x0000000102027810 */ /* 0x000fc60007ffe0ff */
[----:B------:R-:W-:Y:S01]  /*0340*/  IMAD.IADD R3, R0, 0x1, R3 ;  /* 0x0000000100037824 */ /* 0x000fe200078e0203 */
[----:B------:R-:W-:Y:S02]  /*0350*/  ISETP.NE.AND P0, PT, R2, RZ, PT ;  /* 0x000000ff0200720c */ /* 0x000fe40003f05270 */
[----:B--2---:R-:W-:-:S05]  /*0360*/  IADD3 R17, PT, PT, R14, R13, RZ ;  /* 0x0000000d0e117210 */ /* 0x004fca0007ffe0ff */
[----:B------:R3:W-:Y:S06]  /*0370*/  STG.E desc[UR4][R10.64], R17 ;  /* 0x000000110a007986 */ /* 0x0007ec000c101904 */
[----:B------:R-:W-:Y:S05]  /*0380*/  @P0 BRA `(.L_x_2) ;  /* 0xfffffffc00d40947 */ /* 0x000fea000383ffff */
.L_x_1:
[----:B------:R-:W-:Y:S05]  /*0390*/  BSYNC.RECONVERGENT B0 ;  /* 0x0000000000007941 */ /* 0x000fea0003800200 */
.L_x_0:
[----:B------:R-:W-:Y:S05]  /*03a0*/  @!P1 EXIT ;  /* 0x000000000000994d */ /* 0x000fea0003800000 */
.L_x_3:
[----:B------:R-:W3:Y:S08]  /*03b0*/  LDC.64 R4, c[0x0][0x380] ;  /* 0x0000e000ff047b82 */ /* 0x000ef00000000a00 */
[----:B------:R-:W0:Y:S01]  /*03c0*/  LDC.64 R6, c[0x0][0x388] ;  /* 0x0000e200ff067b82 */ /* 0x000e220000000a00 */
[----:B---3--:R-:W-:-:S07]  /*03d0*/  IMAD.WIDE R10, R3, 0x4, R4 ;  /* 0x00000004030a7825 */ /* 0x008fce00078e0204 */
[----:B------:R-:W1:Y:S01]  /*03e0*/  LDC.64 R4, c[0x0][0x390] ;  /* 0x0000e400ff047b82 */ /* 0x000e620000000a00 */
[----:B--2---:R-:W2:Y:S01]  /*03f0*/  LDG.E R2, desc[UR4][R10.64] ;  /* 0x000000040a027981 */ /* 0x004ea2000c1e1900 */
[----:B0-----:R-:W-:-:S05]  /*0400*/  IMAD.WIDE R12, R3, 0x4, R6 ;  /* 0x00000004030c7825 */ /* 0x001fca00078e0206 */
[----:B------:R-:W2:Y:S01]  /*0410*/  LDG.E R7, desc[UR4][R12.64] ;  /* 0x000000040c077981 */ /* 0x000ea2000c1e1900 */
[----:B-1----:R-:W-:-:S04]  /*0420*/  IMAD.WIDE R16, R3, 0x4, R4 ;  /* 0x0000000403107825 */ /* 0x002fc800078e0204 */
[----:B------:R-:W-:Y:S01]  /*0430*/  IMAD.WIDE R4, R0, 0x4, R10 ;  /* 0x0000000400047825 */ /* 0x000fe200078e020a */
[----:B--2---:R-:W-:-:S03]  /*0440*/  IADD3 R19, PT, PT, R2, R7, RZ ;  /* 0x0000000702137210 */ /* 0x004fc60007ffe0ff */
[C---:B------:R-:W-:Y:S02]  /*0450*/  IMAD.WIDE R6, R0.reuse, 0x4, R12 ;  /* 0x0000000400067825 */ /* 0x040fe400078e020c */
[----:B------:R0:W-:Y:S04]  /*0460*/  STG.E desc[UR4][R16.64], R19 ;  /* 0x0000001310007986 */ /* 0x0001e8000c101904 */
[----:B------:R-:W2:Y:S04]  /*0470*/  LDG.E R2, desc[UR4][R4.64] ;  /* 0x0000000404027981 */ /* 0x000ea8000c1e1900 */
[----:B------:R-:W2:Y:S01]  /*0480*/  LDG.E R15, desc[UR4][R6.64] ;  /* 0x00000004060f7981 */ /* 0x000ea2000c1e1900 */
[----:B------:R-:W-:-:S04]  /*0490*/  IMAD.WIDE R8, R0, 0x4, R16 ;  /* 0x0000000400087825 */ /* 0x000fc800078e0210 */
[----:B------:R-:W-:-:S04]  /*04a0*/  IMAD.WIDE R10, R0, 0x4, R4 ;  /* 0x00000004000a7825 */ /* 0x000fc800078e0204 */
[----:B------:R-:W-:Y:S01]  /*04b0*/  IMAD.WIDE R12, R0, 0x4, R6 ;  /* 0x00000004000c7825 */ /* 0x000fe200078e0206 */
[----:B--2---:R-:W-:-:S05]  /*04c0*/  IADD3 R21, PT, PT, R2, R15, RZ ;  /* 0x0000000f02157210 */ /* 0x004fca0007ffe0ff */
[----:B------:R1:W-:Y:S04]  /*04d0*/  STG.E desc[UR4][R8.64], R21 ;  /* 0x0000001508007986 */ /* 0x0003e8000c101904 */
[----:B------:R-:W2:Y:S04]  /*04e0*/  LDG.E R2, desc[UR4][R10.64] ;  /* 0x000000040a027981 */ /* 0x000ea8000c1e1900 */
[----:B------:R-:W2:Y:S01]  /*04f0*/  LDG.E R23, desc[UR4][R12.64] ;  /* 0x000000040c177981 */ /* 0x000ea2000c1e1900 */
[----:B------:R-:W-:-:S04]  /*0500*/  IMAD.WIDE R14, R0, 0x4, R8 ;  /* 0x00000004000e7825 */ /* 0x000fc800078e0208 */
[----:B------:R-:W-:-:S04]  /*0510*/  IMAD.WIDE R4, R0, 0x4, R10 ;  /* 0x0000000400047825 */ /* 0x000fc800078e020a */
[----:B------:R-:W-:-:S04]  /*0520*/  IMAD.WIDE R6, R0, 0x4, R12 ;  /* 0x0000000400067825 */ /* 0x000fc800078e020c */
[----:B--2---:R-:W-:-:S05]  /*0530*/  IMAD.IADD R23, R2, 0x1, R23 ;  /* 0x0000000102177824 */ /* 0x004fca00078e0217 */
[----:B------:R2:W-:Y:S04]  /*0540*/  STG.E desc[UR4][R14.64], R23 ;  /* 0x000000170e007986 */ /* 0x0005e8000c101904 */
[----:B------:R-:W1:Y:S04]  /*0550*/  LDG.E R4, desc[UR4][R4.64] ;  /* 0x0000000404047981 */ /* 0x000e68000c1e1900 */
[----:B------:R-:W1:Y:S01]  /*0560*/  LDG.E R7, desc[UR4][R6.64] ;  /* 0x0000000406077981 */ /* 0x000e62000c1e1900 */
[C---:B0-----:R-:W-:Y:S01]  /*0570*/  IMAD.WIDE R16, R0.reuse, 0x4, R14 ;  /* 0x0000000400107825 */ /* 0x041fe200078e020e */
[----:B------:R-:W-:-:S04]  /*0580*/  LEA R3, R0, R3, 0x2 ;  /* 0x0000000300037211 */ /* 0x000fc800078e10ff */
[----:B------:R-:W-:Y:S02]  /*0590*/  ISETP.GE.AND P0, PT, R3, UR6, PT ;  /* 0x0000000603007c0c */ /* 0x000fe4000bf06270 */
[----:B-1----:R-:W-:-:S05]  /*05a0*/  IADD3 R9, PT, PT, R4, R7, RZ ;  /* 0x0000000704097210 */ /* 0x002fca0007ffe0ff */
[----:B------:R2:W-:Y:S06]  /*05b0*/  STG.E desc[UR4][R16.64], R9 ;  /* 0x0000000910007986 */ /* 0x0005ec000c101904 */
[----:B------:R-:W-:Y:S05]  /*05c0*/  @!P0 BRA `(.L_x_3) ;  /* 0xfffffffc00788947 */ /* 0x000fea000383ffff */
[----:B------:R-:W-:Y:S05]  /*05d0*/  EXIT ;  /* 0x000000000000794d */ /* 0x000fea0003800000 */
.L_x_4:
[----:B------:R-:W-:-:S00]  /*05e0*/  BRA `(.L_x_4) ;  /* 0xfffffffc00fc7947 */ /* 0x000fc0000383ffff */
[----:B------:R-:W-:-:S00]  /*05f0*/  NOP ;  /* 0x0000000000007918 */ /* 0x000fc00000000000 */
        /* <DEDUP_REMOVED lines=8> */
.L_x_14:


//--------------------- .text._Z4dotpPKfS0_Pfi    --------------------------
	.section	.text._Z4dotpPKfS0_Pfi,"ax",@progbits
	.align	128
        .global         _Z4dotpPKfS0_Pfi
        .type           _Z4dotpPKfS0_Pfi,@function
        .size           _Z4dotpPKfS0_Pfi,(.L_x_15 - _Z4dotpPKfS0_Pfi)
        .other          _Z4dotpPKfS0_Pfi,@"STO_CUDA_ENTRY STV_DEFAULT"
_Z4dotpPKfS0_Pfi:
.text._Z4dotpPKfS0_Pfi:
[----:B------:R-:W-:Y:S01]  /*0000*/  LDC R1, c[0x0][0x37c] ;  /* 0x0000df00ff017b82 */ /* 0x000fe20000000800 */
[----:B------:R-:W0:Y:S01]  /*0010*/  S2R R3, SR_TID.X ;  /* 0x0000000000037919 */ /* 0x000e220000002100 */
[----:B------:R-:W1:Y:S06]  /*0020*/  LDCU UR4, c[0x0][0x360] ;  /* 0x00006c00ff0477ac */ /* 0x000e6c0008000800 */
[----:B------:R-:W2:Y:S01]  /*0030*/  LDC R5, c[0x0][0x370] ;  /* 0x0000dc00ff057b82 */ /* 0x000ea20000000800 */
[----:B------:R-:W-:Y:S01]  /*0040*/  BSSY.RECONVERGENT B0, `(.L_x_5) ;  /* 0x0000052000007945 */ /* 0x000fe20003800200 */
[----:B------:R-:W0:Y:S01]  /*0050*/  S2R R0, SR_CTAID.X ;  /* 0x0000000000007919 */ /* 0x000e220000002500 */
[----:B------:R-:W3:Y:S01]  /*0060*/  LDCU UR5, c[0x0][0x398] ;  /* 0x00007300ff0577ac */ /* 0x000ee20008000800 */
[----:B------:R-:W-:Y:S01]  /*0070*/  HFMA2 R6, -RZ, RZ, 0, 0 ;  /* 0x00000000ff067431 */ /* 0x000fe200000001ff */
[----:B------:R-:W4:Y:S01]  /*0080*/  LDCU.64 UR6, c[0x0][0x358] ;  /* 0x00006b00ff0677ac */ /* 0x000f220008000a00 */
[----:B-1----:R-:W-:-:S02]  /*0090*/  IMAD.U32 R4, RZ, RZ, UR4 ;  /* 0x00000004ff047e24 */ /* 0x002fc4000f8e00ff */
[----:B--2---:R-:W-:Y:S02]  /*00a0*/  IMAD R5, R5, UR4, RZ ;  /* 0x0000000405057c24 */ /* 0x004fe4000f8e02ff */
[----:B0-----:R-:W-:-:S05]  /*00b0*/  IMAD R2, R0, UR4, R3 ;  /* 0x0000000400027c24 */ /* 0x001fca000f8e0203 */
[----:B---3--:R-:W-:-:S13]  /*00c0*/  ISETP.GE.AND P0, PT, R2, UR5, PT ;  /* 0x0000000502007c0c */ /* 0x008fda000bf06270 */
[----:B----4-:R-:W-:Y:S05]  /*00d0*/  @P0 BRA `(.L_x_6) ;  /* 0x0000000400200947 */ /* 0x010fea0003800000 */
[----:B------:R-:W0:Y:S01]  /*00e0*/  I2F.U32.RP R11, R5 ;  /* 0x00000005000b7306 */ /* 0x000e220000209000 */
[C---:B------:R-:W-:Y:S01]  /*00f0*/  IADD3 R8, PT, PT, R5.reuse, R2, RZ ;  /* 0x0000000205087210 */ /* 0x040fe20007ffe0ff */
[----:B------:R-:W-:Y:S01]  /*0100*/  IMAD.MOV R13, RZ, RZ, -R5 ;  /* 0x000000ffff0d7224 */ /* 0x000fe200078e0a05 */
        /* <DEDUP_REMOVED lines=8> */
[----:B------:R0:W1:Y:S02]  /*0190*/  F2I.FTZ.U32.TRUNC.NTZ R7, R6 ;  /* 0x0000000600077305 */ /* 0x000064000021f000 */
[----:B0-----:R-:W-:Y:S02]  /*01a0*/  IMAD.MOV.U32 R6, RZ, RZ, RZ ;  /* 0x000000ffff067224 */ /* 0x001fe400078e00ff */
[----:B-1----:R-:W-:-:S04]  /*01b0*/  IMAD R13, R13, R7, RZ ;  /* 0x000000070d0d7224 */ /* 0x002fc800078e02ff */
[----:B------:R-:W-:-:S06]  /*01c0*/  IMAD.HI.U32 R7, R7, R13, R6 ;  /* 0x0000000d07077227 */ /* 0x000fcc00078e0006 */
[----:B------:R-:W-:-:S05]  /*01d0*/  IMAD.HI.U32 R7, R7, R8, RZ ;  /* 0x0000000807077227 */ /* 0x000fca00078e00ff */
[----:B------:R-:W-:-:S05]  /*01e0*/  IADD3 R6, PT, PT, -R7, RZ, RZ ;  /* 0x000000ff07067210 */ /* 0x000fca0007ffe1ff */
[----:B------:R-:W-:-:S05]  /*01f0*/  IMAD R8, R5, R6, R8 ;  /* 0x0000000605087224 */ /* 0x000fca00078e0208 */
[----:B------:R-:W-:-:S13]  /*0200*/  ISETP.GE.U32.AND P0, PT, R8, R5, PT ;  /* 0x000000050800720c */ /* 0x000fda0003f06070 */
[----:B------:R-:W-:Y:S01]  /*0210*/  @P0 IMAD.IADD R8, R8, 0x1, -R5 ;  /* 0x0000000108080824 */ /* 0x000fe200078e0a05 */
[----:B------:R-:W-:-:S04]  /*0220*/  @P0 IADD3 R7, PT, PT, R7, 0x1, RZ ;  /* 0x0000000107070810 */ /* 0x000fc80007ffe0ff */
[----:B------:R-:W-:-:S13]  /*0230*/  ISETP.GE.U32.AND P1, PT, R8, R5, PT ;  /* 0x000000050800720c */ /* 0x000fda0003f26070 */
[----:B------:R-:W-:Y:S01]  /*0240*/  @P1 VIADD R7, R7, 0x1 ;  /* 0x0000000107071836 */ /* 0x000fe20000000000 */
[----:B------:R-:W-:-:S04]  /*0250*/  @!P2 LOP3.LUT R7, RZ, R5, RZ, 0x33, !PT ;  /* 0x00000005ff07a212 */ /* 0x000fc800078e33ff */
[----:B------:R-:W-:-:S04]  /*0260*/  IADD3 R7, PT, PT, R10, R7, RZ ;  /* 0x000000070a077210 */ /* 0x000fc80007ffe0ff */
[C---:B------:R-:W-:Y:S02]  /*0270*/  LOP3.LUT R6, R7.reuse, 0x3, RZ, 0xc0, !PT ;  /* 0x0000000307067812 */ /* 0x040fe400078ec0ff */
[----:B------:R-:W-:Y:S02]  /*0280*/  ISETP.GE.U32.AND P1, PT, R7, 0x3, PT ;  /* 0x000000030700780c */ /* 0x000fe40003f26070 */
[----:B------:R-:W-:Y:S01]  /*0290*/  ISETP.NE.AND P0, PT, R6, 0x3, PT ;  /* 0x000000030600780c */ /* 0x000fe20003f05270 */
[----:B------:R-:W-:-:S12]  /*02a0*/  IMAD.MOV.U32 R6, RZ, RZ, RZ ;  /* 0x000000ffff067224 */ /* 0x000fd800078e00ff */
[----:B------:R-:W-:Y:S05]  /*02b0*/  @!P0 BRA `(.L_x_8) ;  /* 0x00000000003c8947 */ /* 0x000fea0003800000 */
[----:B------:R-:W0:Y:S01]  /*02c0*/  LDC.64 R8, c[0x0][0x380] ;  /* 0x0000e000ff087b82 */ /* 0x000e220000000a00 */
[----:B------:R-:W-:-:S04]  /*02d0*/  IADD3 R6, PT, PT, R7, 0x1, RZ ;  /* 0x0000000107067810 */ /* 0x000fc80007ffe0ff */
[----:B------:R-:W-:Y:S01]  /*02e0*/  LOP3.LUT R7, R6, 0x3, RZ, 0xc0, !PT ;  /* 0x0000000306077812 */ /* 0x000fe200078ec0ff */
[----:B------:R-:W-:Y:S02]  /*02f0*/  IMAD.MOV.U32 R6, RZ, RZ, RZ ;  /* 0x000000ffff067224 */ /* 0x000fe400078e00ff */
[----:B------:R-:W1:Y:S01]  /*0300*/  LDC.64 R10, c[0x0][0x388] ;  /* 0x0000e200ff0a7b82 */ /* 0x000e620000000a00 */
[----:B------:R-:W-:-:S07]  /*0310*/  IADD3 R7, PT, PT, -R7, RZ, RZ ;  /* 0x000000ff07077210 */ /* 0x000fce0007ffe1ff */
.L_x_9:
[----:B-1----:R-:W-:-:S04]  /*0320*/  IMAD.WIDE R12, R2, 0x4, R10 ;  /* 0x00000004020c7825 */ /* 0x002fc800078e020a */
[----:B0-----:R-:W-:Y:S02]  /*0330*/  IMAD.WIDE R14, R2, 0x4, R8 ;  /* 0x00000004020e7825 */ /* 0x001fe400078e0208 */
[----:B------:R-:W2:Y:S04]  /*0340*/  LDG.E R12, desc[UR6][R12.64] ;  /* 0x000000060c0c7981 */ /* 0x000ea8000c1e1900 */
[----:B------:R-:W2:Y:S01]  /*0350*/  LDG.E R15, desc[UR6][R14.64] ;  /* 0x000000060e0f7981 */ /* 0x000ea2000c1e1900 */
[----:B------:R-:W-:Y:S01]  /*0360*/  VIADD R7, R7, 0x1 ;  /* 0x0000000107077836 */ /* 0x000fe20000000000 */
[----:B------:R-:W-:-:S04]  /*0370*/  IADD3 R2, PT, PT, R5, R2, RZ ;  /* 0x0000000205027210 */ /* 0x000fc80007ffe0ff */
[----:B------:R-:W-:Y:S01]  /*0380*/  ISETP.NE.AND P0, PT, R7, RZ, PT ;  /* 0x000000ff0700720c */ /* 0x000fe20003f05270 */
[----:B--2---:R-:W-:-:S12]  /*0390*/  FFMA R6, R15, R12, R6 ;  /* 0x0000000c0f067223 */ /* 0x004fd80000000006 */
[----:B------:R-:W-:Y:S05]  /*03a0*/  @P0 BRA `(.L_x_9) ;  /* 0xfffffffc00dc0947 */ /* 0x000fea000383ffff */
.L_x_8:
[----:B------:R-:W-:Y:S05]  /*03b0*/  BSYNC.RECONVERGENT B1 ;  /* 0x0000000000017941 */ /* 0x000fea0003800200 */
.L_x_7:
[----:B------:R-:W-:Y:S05]  /*03c0*/  @!P1 BRA `(.L_x_6) ;  /* 0x0000000000649947 */ /* 0x000fea0003800000 */
.L_x_10:
[----:B------:R-:W0:Y:S08]  /*03d0*/  LDC.64 R8, c[0x0][0x380] ;  /* 0x0000e000ff087b82 */ /* 0x000e300000000a00 */
[----:B------:R-:W1:Y:S01]  /*03e0*/  LDC.64 R10, c[0x0][0x388] ;  /* 0x0000e200ff0a7b82 */ /* 0x000e620000000a00 */
[----:B0-----:R-:W-:-:S04]  /*03f0*/  IMAD.WIDE R20, R2, 0x4, R8 ;  /* 0x0000000402147825 */ /* 0x001fc800078e0208 */
[----:B------:R-:W-:Y:S02]  /*0400*/  IMAD.WIDE R18, R5, 0x4, R20 ;  /* 0x0000000405127825 */ /* 0x000fe400078e0214 */
[----:B------:R-:W2:Y:S02]  /*0410*/  LDG.E R21, desc[UR6][R20.64] ;  /* 0x0000000614157981 */ /* 0x000ea4000c1e1900 */
[----:B-1----:R-:W-:-:S04]  /*0420*/  IMAD.WIDE R22, R2, 0x4, R10 ;  /* 0x0000000402167825 */ /* 0x002fc800078e020a */
[C---:B------:R-:W-:Y:S02]  /*0430*/  IMAD.WIDE R10, R5.reuse, 0x4, R22 ;  /* 0x00000004050a7825 */ /* 0x040fe400078e0216 */
[----:B------:R-:W2:Y:S02]  /*0440*/  LDG.E R22, desc[UR6][R22.64] ;  /* 0x0000000616167981 */ /* 0x000ea4000c1e1900 */
[C---:B------:R-:W-:Y:S02]  /*0450*/  IMAD.WIDE R12, R5.reuse, 0x4, R18 ;  /* 0x00000004050c7825 */ /* 0x040fe400078e0212 */
[----:B------:R-:W3:Y:S02]  /*0460*/  LDG.E R18, desc[UR6][R18.64] ;  /* 0x0000000612127981 */ /* 0x000ee4000c1e1900 */
[C---:B------:R-:W-:Y:S02]  /*0470*/  IMAD.WIDE R8, R5.reuse, 0x4, R10 ;  /* 0x0000000405087825 */ /* 0x040fe400078e020a */
[----:B------:R-:W3:Y:S02]  /*0480*/  LDG.E R10, desc[UR6][R10.64] ;  /* 0x000000060a0a7981 */ /* 0x000ee4000c1e1900 */
[----:B------:R-:W-:-:S02]  /*0490*/  IMAD.WIDE R16, R5, 0x4, R12 ;  /* 0x0000000405107825 */ /* 0x000fc400078e020c */
[----:B------:R-:W4:Y:S02]  /*04a0*/  LDG.E R24, desc[UR6][R12.64] ;  /* 0x000000060c187981 */ /* 0x000f24000c1e1900 */
[C---:B------:R-:W-:Y:S02]  /*04b0*/  IMAD.WIDE R14, R5.reuse, 0x4, R8 ;  /* 0x00000004050e7825 */ /* 0x040fe400078e0208 */
[----:B------:R-:W4:Y:S04]  /*04c0*/  LDG.E R8, desc[UR6][R8.64] ;  /* 0x0000000608087981 */ /* 0x000f28000c1e1900 */
[----:B------:R-:W5:Y:S04]  /*04d0*/  LDG.E R16, desc[UR6][R16.64] ;  /* 0x0000000610107981 */ /* 0x000f68000c1e1900 */
[----:B------:R-:W5:Y:S01]  /*04e0*/  LDG.E R14, desc[UR6][R14.64] ;  /* 0x000000060e0e7981 */ /* 0x000f62000c1e1900 */
[----:B------:R-:W-:-:S05]  /*04f0*/  IMAD R2, R5, 0x4, R2 ;  /* 0x0000000405027824 */ /* 0x000fca00078e0202 */
[----:B------:R-:W-:Y:S01]  /*0500*/  ISETP.GE.AND P0, PT, R2, UR5, PT ;  /* 0x0000000502007c0c */ /* 0x000fe2000bf06270 */
[----:B--2---:R-:W-:-:S04]  /*0510*/  FFMA R21, R21, R22, R6 ;  /* 0x0000001615157223 */ /* 0x004fc80000000006 */
[----:B---3--:R-:W-:-:S04]  /*0520*/  FFMA R21, R18, R10, R21 ;  /* 0x0000000a12157223 */ /* 0x008fc80000000015 */
[----:B----4-:R-:W-:-:S04]  /*0530*/  FFMA R21, R24, R8, R21 ;  /* 0x0000000818157223 */ /* 0x010fc80000000015 */
[----:B-----5:R-:W-:Y:S01]  /*0540*/  FFMA R6, R16, R14, R21 ;  /* 0x0000000e10067223 */ /* 0x020fe20000000015 */
[----:B------:R-:W-:Y:S06]  /*0550*/  @!P0 BRA `(.L_x_10) ;  /* 0xfffffffc009c8947 */ /* 0x000fec000383ffff */
.L_x_6:
[----:B------:R-:W-:Y:S05]  /*0560*/  BSYNC.RECONVERGENT B0 ;  /* 0x0000000000007941 */ /* 0x000fea0003800200 */
.L_x_5:
[----:B------:R-:W0:Y:S01]  /*0570*/  S2UR UR5, SR_CgaCtaId ;  /* 0x00000000000579c3 */ /* 0x000e220000008800 */
[----:B------:R-:W-:Y:S01]  /*0580*/  UMOV UR4, 0x400 ;  /* 0x0000040000047882 */ /* 0x000fe20000000000 */
[----:B------:R-:W-:Y:S02]  /*0590*/  ISETP.GE.U32.AND P1, PT, R4, 0x2, PT ;  /* 0x000000020400780c */ /* 0x000fe40003f26070 */
[----:B------:R-:W-:Y:S01]  /*05a0*/  ISETP.NE.AND P0, PT, R3, RZ, PT ;  /* 0x000000ff0300720c */ /* 0x000fe20003f05270 */
[----:B0-----:R-:W-:-:S06]  /*05b0*/  ULEA UR4, UR5, UR4, 0x18 ;  /* 0x0000000405047291 */ /* 0x001fcc000f8ec0ff */
[----:B------:R-:W-:-:S05]  /*05c0*/  LEA R5, R3, UR4, 0x2 ;  /* 0x0000000403057c11 */ /* 0x000fca000f8e10ff */
[----:B------:R0:W-:Y:S01]  /*05d0*/  STS [R5], R6 ;  /* 0x0000000605007388 */ /* 0x0001e20000000800 */
[----:B------:R-:W-:Y:S06]  /*05e0*/  BAR.SYNC.DEFER_BLOCKING 0x0 ;  /* 0x0000000000007b1d */ /* 0x000fec0000010000 */
[----:B------:R-:W-:Y:S05]  /*05f0*/  @!P1 BRA `(.L_x_11) ;  /* 0x00000000002c9947 */ /* 0x000fea0003800000 */
.L_x_12:
[----:B------:R-:W-:-:S04]  /*0600*/  SHF.R.U32.HI R8, RZ, 0x1, R4 ;  /* 0x00000001ff087819 */ /* 0x000fc80000011604 */
[----:B------:R-:W-:-:S13]  /*0610*/  ISETP.GE.U32.AND P1, PT, R3, R8, PT ;  /* 0x000000080300720c */ /* 0x000fda0003f26070 */
[----:B------:R-:W-:Y:S01]  /*0620*/  @!P1 LEA R2, R8, R5, 0x2 ;  /* 0x0000000508029211 */ /* 0x000fe200078e10ff */
[----:B------:R-:W-:Y:S05]  /*0630*/  @!P1 LDS R7, [R5] ;  /* 0x0000000005079984 */ /* 0x000fea0000000800 */
[----:B------:R-:W0:Y:S02]  /*0640*/  @!P1 LDS R2, [R2] ;  /* 0x0000000002029984 */ /* 0x000e240000000800 */
[----:B0-----:R-:W-:-:S05]  /*0650*/  @!P1 FADD R6, R2, R7 ;  /* 0x0000000702069221 */ /* 0x001fca0000000000 */
[----:B------:R1:W-:Y:S01]  /*0660*/  @!P1 STS [R5], R6 ;  /* 0x0000000605009388 */ /* 0x0003e20000000800 */
[----:B------:R-:W-:Y:S01]  /*0670*/  BAR.SYNC.DEFER_BLOCKING 0x0 ;  /* 0x0000000000007b1d */ /* 0x000fe20000010000 */
[----:B------:R-:W-:Y:S02]  /*0680*/  ISETP.GT.U32.AND P1, PT, R4, 0x3, PT ;  /* 0x000000030400780c */ /* 0x000fe40003f24070 */
[----:B------:R-:W-:-:S11]  /*0690*/  MOV R4, R8 ;  /* 0x0000000800047202 */ /* 0x000fd60000000f00 */
[----:B-1----:R-:W-:Y:S05]  /*06a0*/  @P1 BRA `(.L_x_12) ;  /* 0xfffffffc00d41947 */ /* 0x002fea000383ffff */
.L_x_11:
[----:B------:R-:W-:Y:S05]  /*06b0*/  @P0 EXIT ;  /* 0x000000000000094d */ /* 0x000fea0003800000 */
[----:B------:R-:W1:Y:S01]  /*06c0*/  S2UR UR5, SR_CgaCtaId ;  /* 0x00000000000579c3 */ /* 0x000e620000008800 */
[----:B------:R-:W-:-:S07]  /*06d0*/  UMOV UR4, 0x400 ;  /* 0x0000040000047882 */ /* 0x000fce0000000000 */
[----:B------:R-:W2:Y:S01]  /*06e0*/  LDC.64 R2, c[0x0][0x390] ;  /* 0x0000e400ff027b82 */ /* 0x000ea20000000a00 */
[----:B-1----:R-:W-:Y:S01]  /*06f0*/  ULEA UR4, UR5, UR4, 0x18 ;  /* 0x0000000405047291 */ /* 0x002fe2000f8ec0ff */
[----:B--2---:R-:W-:-:S08]  /*0700*/  IMAD.WIDE.U32 R2, R0, 0x4, R2 ;  /* 0x0000000400027825 */ /* 0x004fd000078e0002 */
[----:B0-----:R-:W0:Y:S04]  /*0710*/  LDS R5, [UR4] ;  /* 0x00000004ff057984 */ /* 0x001e280008000800 */
[----:B0-----:R-:W-:Y:S01]  /*0720*/  STG.E desc[UR6][R2.64], R5 ;  /* 0x0000000502007986 */ /* 0x001fe2000c101906 */
[----:B------:R-:W-:Y:S05]  /*0730*/  EXIT ;  /* 0x000000000000794d */ /* 0x000fea0003800000 */
.L_x_13:
        /* <DEDUP_REMOVED lines=12> */
.L_x_15:


//--------------------- .nv.shared.reserved.0     --------------------------
	.section	.nv.shared.reserved.0,"aw",@nobits
	.weak		__nv_reservedSMEM_offset_0_alias
	.size		__nv_reservedSMEM_offset_0_alias, 0, 64
	.other		__nv_reservedSMEM_offset_0_alias,@"STO_CUDA_RESERVED_SHARED STV_DEFAULT"
__nv_reservedSMEM_offset_0_alias:
	.zero		0
	.zero		64


//--------------------- .nv.shared._Z4dotpPKfS0_Pfi --------------------------
	.section	.nv.shared._Z4dotpPKfS0_Pfi,"aw",@nobits
	.sectionflags	@""
	.align	4
.nv.shared._Z4dotpPKfS0_Pfi:
	.zero		2048


//--------------------- .nv.constant0._Z3addPKiS0_Pii --------------------------
	.section	.nv.constant0._Z3addPKiS0_Pii,"a",@progbits
	.sectionflags	@""
	.align	4
.nv.constant0._Z3addPKiS0_Pii:
	.zero		924


//--------------------- .nv.constant0._Z4dotpPKfS0_Pfi --------------------------
	.section	.nv.constant0._Z4dotpPKfS0_Pfi,"a",@progbits
	.sectionflags	@""
	.align	4
.nv.constant0._Z4dotpPKfS0_Pfi:
	.zero		924


//--------------------- SYMBOLS --------------------------

	.type		.nv.reservedSmem.offset0,@object
	.size		.nv.reservedSmem.offset0,0x4
	.type		.nv.reservedSmem.cap,@object
	.size		.nv.reservedSmem.cap,0x4
